//
// Generated by NVIDIA NVVM Compiler
//
// Compiler Build ID: CL-36424714
// Cuda compilation tools, release 13.0, V13.0.88
// Based on NVVM 20.0.0
//

.version 9.0
.target sm_100
.address_size 64

	// .globl	_Z12gauss_filterPhS_ii

.visible .entry _Z12gauss_filterPhS_ii(
	.param .u64 .ptr .align 1 _Z12gauss_filterPhS_ii_param_0,
	.param .u64 .ptr .align 1 _Z12gauss_filterPhS_ii_param_1,
	.param .u32 _Z12gauss_filterPhS_ii_param_2,
	.param .u32 _Z12gauss_filterPhS_ii_param_3
)
{
	.reg .pred 	%p<4>;
	.reg .b16 	%rs<17>;
	.reg .b32 	%r<76>;
	.reg .b64 	%rd<16>;

	ld.param.u64 	%rd1, [_Z12gauss_filterPhS_ii_param_0];
	ld.param.u64 	%rd2, [_Z12gauss_filterPhS_ii_param_1];
	ld.param.u32 	%r4, [_Z12gauss_filterPhS_ii_param_2];
	ld.param.u32 	%r5, [_Z12gauss_filterPhS_ii_param_3];
	mov.u32 	%r6, %tid.x;
	mov.u32 	%r7, %ntid.x;
	mov.u32 	%r8, %ctaid.x;
	mad.lo.s32 	%r1, %r7, %r8, %r6;
	add.s32 	%r9, %r1, 2;
	mov.u32 	%r10, %tid.y;
	mov.u32 	%r11, %ntid.y;
	mov.u32 	%r12, %ctaid.y;
	mad.lo.s32 	%r13, %r11, %r12, %r10;
	add.s32 	%r14, %r13, 2;
	add.s32 	%r15, %r5, -2;
	setp.ge.s32 	%p1, %r9, %r15;
	add.s32 	%r16, %r4, -2;
	setp.ge.s32 	%p2, %r14, %r16;
	or.pred  	%p3, %p1, %p2;
	@%p3 bra 	$L__BB0_2;
	cvta.to.global.u64 	%rd3, %rd2;
	cvta.to.global.u64 	%rd4, %rd1;
	mul.lo.s32 	%r17, %r1, %r4;
	add.s32 	%r18, %r17, %r13;
	cvt.s64.s32 	%rd5, %r18;
	add.s64 	%rd6, %rd4, %rd5;
	ld.global.u8 	%rs1, [%rd6];
	mul.wide.u16 	%r19, %rs1, 2;
	ld.global.u8 	%rs2, [%rd6+1];
	mul.wide.u16 	%r20, %rs2, 4;
	add.s32 	%r21, %r20, %r19;
	ld.global.u8 	%rs3, [%rd6+2];
	mul.wide.u16 	%r22, %rs3, 5;
	ld.global.u8 	%rs4, [%rd6+3];
	mul.wide.u16 	%r23, %rs4, 4;
	ld.global.u8 	%rs5, [%rd6+4];
	mul.wide.u16 	%r24, %rs5, 2;
	cvt.s64.s32 	%rd7, %r4;
	add.s64 	%rd8, %rd6, %rd7;
	ld.global.u8 	%rs6, [%rd8];
	mul.wide.u16 	%r25, %rs6, 4;
	ld.global.u8 	%rs7, [%rd8+4];
	mul.wide.u16 	%r26, %rs7, 4;
	shl.b32 	%r27, %r4, 1;
	add.s32 	%r28, %r17, %r27;
	add.s64 	%rd9, %rd8, %rd7;
	ld.global.u8 	%r29, [%rd9+3];
	ld.global.u8 	%r30, [%rd9+2];
	prmt.b32 	%r31, %r30, %r29, 0x3340U;
	ld.global.u8 	%r32, [%rd9+1];
	ld.global.u8 	%r33, [%rd9];
	prmt.b32 	%r34, %r33, %r32, 0x3340U;
	prmt.b32 	%r35, %r34, %r31, 0x5410U;
	mov.b32 	%r36, 0;
	mov.b32 	%r37, 202312709;
	dp4a.u32.u32 	%r38, %r35, %r37, %r36;
	ld.global.u8 	%r39, [%rd8+3];
	ld.global.u8 	%r40, [%rd8+2];
	prmt.b32 	%r41, %r40, %r39, 0x3340U;
	ld.global.u8 	%r42, [%rd8+1];
	ld.global.u8 	%r43, [%rd9+4];
	prmt.b32 	%r44, %r43, %r42, 0x3340U;
	prmt.b32 	%r45, %r44, %r41, 0x5410U;
	mov.b32 	%r46, 151783685;
	dp4a.u32.u32 	%r47, %r45, %r46, %r36;
	add.s64 	%rd10, %rd9, %rd7;
	ld.global.u8 	%rs8, [%rd10];
	mul.wide.u16 	%r48, %rs8, 4;
	ld.global.u8 	%rs9, [%rd10+4];
	mul.wide.u16 	%r49, %rs9, 4;
	add.s64 	%rd11, %rd10, %rd7;
	ld.global.u8 	%rs10, [%rd11];
	mul.wide.u16 	%r50, %rs10, 2;
	ld.global.u8 	%rs11, [%rd11+1];
	mul.wide.u16 	%r51, %rs11, 4;
	ld.global.u8 	%r52, [%rd10+3];
	ld.global.u8 	%r53, [%rd10+2];
	prmt.b32 	%r54, %r53, %r52, 0x3340U;
	ld.global.u8 	%r55, [%rd10+1];
	ld.global.u8 	%r56, [%rd11+2];
	prmt.b32 	%r57, %r56, %r55, 0x3340U;
	prmt.b32 	%r58, %r57, %r54, 0x5410U;
	dp4a.u32.u32 	%r59, %r58, %r46, %r36;
	ld.global.u8 	%rs12, [%rd11+3];
	mul.wide.u16 	%r60, %rs12, 4;
	ld.global.u8 	%rs13, [%rd11+4];
	mul.wide.u16 	%r61, %rs13, 2;
	add.s32 	%r62, %r22, %r61;
	add.s32 	%r63, %r62, %r60;
	add.s32 	%r64, %r63, %r59;
	add.s32 	%r65, %r64, %r51;
	add.s32 	%r66, %r65, %r50;
	add.s32 	%r67, %r66, %r49;
	add.s32 	%r68, %r67, %r48;
	add.s32 	%r69, %r68, %r47;
	add.s32 	%r70, %r69, %r38;
	add.s32 	%r71, %r70, %r26;
	add.s32 	%r72, %r71, %r25;
	add.s32 	%r73, %r72, %r24;
	add.s32 	%r74, %r73, %r23;
	add.s32 	%r75, %r74, %r21;
	cvt.u16.u32 	%rs14, %r75;
	mul.hi.u16 	%rs15, %rs14, -12777;
	shr.u16 	%rs16, %rs15, 7;
	cvt.s64.s32 	%rd12, %r28;
	cvt.u64.u32 	%rd13, %r13;
	add.s64 	%rd14, %rd12, %rd13;
	add.s64 	%rd15, %rd3, %rd14;
	st.global.u8 	[%rd15+2], %rs16;
$L__BB0_2:
	ret;

}
	// .globl	_Z8gradientPhS_ii
.visible .entry _Z8gradientPhS_ii(
	.param .u64 .ptr .align 1 _Z8gradientPhS_ii_param_0,
	.param .u64 .ptr .align 1 _Z8gradientPhS_ii_param_1,
	.param .u32 _Z8gradientPhS_ii_param_2,
	.param .u32 _Z8gradientPhS_ii_param_3
)
{
	.reg .pred 	%p<4>;
	.reg .b16 	%rs<5>;
	.reg .b32 	%r<41>;
	.reg .b32 	%f<3>;
	.reg .b64 	%rd<14>;

	ld.param.u64 	%rd1, [_Z8gradientPhS_ii_param_0];
	ld.param.u64 	%rd2, [_Z8gradientPhS_ii_param_1];
	ld.param.u32 	%r4, [_Z8gradientPhS_ii_param_2];
	ld.param.u32 	%r5, [_Z8gradientPhS_ii_param_3];
	mov.u32 	%r6, %tid.x;
	mov.u32 	%r7, %ntid.x;
	mov.u32 	%r8, %ctaid.x;
	mad.lo.s32 	%r1, %r7, %r8, %r6;
	add.s32 	%r9, %r1, 1;
	mov.u32 	%r10, %tid.y;
	mov.u32 	%r11, %ntid.y;
	mov.u32 	%r12, %ctaid.y;
	mad.lo.s32 	%r13, %r11, %r12, %r10;
	add.s32 	%r14, %r13, 1;
	add.s32 	%r15, %r5, -1;
	setp.ge.s32 	%p1, %r9, %r15;
	add.s32 	%r16, %r4, -1;
	setp.ge.s32 	%p2, %r14, %r16;
	or.pred  	%p3, %p1, %p2;
	@%p3 bra 	$L__BB1_2;
	cvta.to.global.u64 	%rd3, %rd2;
	cvta.to.global.u64 	%rd4, %rd1;
	mul.lo.s32 	%r17, %r1, %r4;
	add.s32 	%r18, %r17, %r13;
	cvt.s64.s32 	%rd5, %r18;
	add.s64 	%rd6, %rd4, %rd5;
	ld.global.u8 	%r19, [%rd6];
	ld.global.u8 	%rs1, [%rd6+1];
	mul.wide.u16 	%r20, %rs1, 2;
	ld.global.u8 	%r21, [%rd6+2];
	add.s32 	%r22, %r19, %r21;
	add.s32 	%r23, %r20, %r22;
	add.s32 	%r24, %r17, %r4;
	cvt.s64.s32 	%rd7, %r4;
	add.s64 	%rd8, %rd6, %rd7;
	ld.global.u8 	%rs2, [%rd8];
	mul.wide.u16 	%r25, %rs2, 2;
	add.s32 	%r26, %r25, %r19;
	ld.global.u8 	%rs3, [%rd8+2];
	mul.wide.u16 	%r27, %rs3, 2;
	add.s64 	%rd9, %rd8, %rd7;
	ld.global.u8 	%r28, [%rd9];
	add.s32 	%r29, %r27, %r21;
	add.s32 	%r30, %r26, %r28;
	sub.s32 	%r31, %r29, %r30;
	sub.s32 	%r32, %r28, %r23;
	ld.global.u8 	%rs4, [%rd9+1];
	mul.wide.u16 	%r33, %rs4, 2;
	add.s32 	%r34, %r33, %r32;
	ld.global.u8 	%r35, [%rd9+2];
	add.s32 	%r36, %r31, %r35;
	add.s32 	%r37, %r34, %r35;
	mul.lo.s32 	%r38, %r36, %r36;
	mad.lo.s32 	%r39, %r37, %r37, %r38;
	cvt.rn.f32.u32 	%f1, %r39;
	sqrt.rp.f32 	%f2, %f1;
	cvt.rzi.u32.f32 	%r40, %f2;
	cvt.s64.s32 	%rd10, %r24;
	cvt.u64.u32 	%rd11, %r13;
	add.s64 	%rd12, %rd10, %rd11;
	add.s64 	%rd13, %rd3, %rd12;
	st.global.u8 	[%rd13+1], %r40;
$L__BB1_2:
	ret;

}


// ===== COMPILED SASS (sm_100) =====

	.target	sm_100

	.elftype	@"ET_EXEC"


//--------------------- .note.nv.tkinfo           --------------------------
	.section	.note.nv.tkinfo,"",@"SHT_NOTE"
	.sectionflags	@"SHF_NOTE_NV_TKINFO"
	.tkinfo
        /*0018*/ 	.word	0x00000002
        /*0030*/ 	.string	""
        /*0030*/ 	.string	"ptxas"
        /*0030*/ 	.string	"Cuda compilation tools, release 13.0, V13.0.88"
        /*0030*/ 	.string	"Build cuda_13.0.r13.0/compiler.36424714_0"
        /*0030*/ 	.string	"-arch sm_100 -m 64 "



//--------------------- .note.nv.cuinfo           --------------------------
	.section	.note.nv.cuinfo,"",@"SHT_NOTE"
	.sectionflags	@"SHF_NOTE_NV_CUINFO"
        /*0018*/ 	.short	0x0002
        /*001a*/ 	.short	0x0064
        /*001c*/ 	.short	0x0082
	.zero		2


//--------------------- .nv.info                  --------------------------
	.section	.nv.info,"",@"SHT_CUDA_INFO"
	.align	4


	//----- nvinfo : EIATTR_REGCOUNT
	.align		4
        /*0000*/ 	.byte	0x04, 0x2f
        /*0002*/ 	.short	(.L_1 - .L_0)
	.align		4
.L_0:
        /*0004*/ 	.word	index@(_Z12gauss_filterPhS_ii)
        /*0008*/ 	.word	0x00000020


	//----- nvinfo : EIATTR_FRAME_SIZE
	.align		4
.L_1:
        /*000c*/ 	.byte	0x04, 0x11
        /*000e*/ 	.short	(.L_3 - .L_2)
	.align		4
.L_2:
        /*0010*/ 	.word	index@(_Z12gauss_filterPhS_ii)
        /*0014*/ 	.word	0x00000000


	//----- nvinfo : EIATTR_REGCOUNT
	.align		4
.L_3:
        /*0018*/ 	.byte	0x04, 0x2f
        /*001a*/ 	.short	(.L_5 - .L_4)
	.align		4
.L_4:
        /*001c*/ 	.word	index@(_Z8gradientPhS_ii)
        /*0020*/ 	.word	0x00000015


	//----- nvinfo : EIATTR_FRAME_SIZE
	.align		4
.L_5:
        /*0024*/ 	.byte	0x04, 0x11
        /*0026*/ 	.short	(.L_7 - .L_6)
	.align		4
.L_6:
        /*0028*/ 	.word	index@($__internal_0_$__cuda_sm20_sqrt_ru_f32_slowpath)
        /*002c*/ 	.word	0x00000000


	//----- nvinfo : EIATTR_FRAME_SIZE
	.align		4
.L_7:
        /*0030*/ 	.byte	0x04, 0x11
        /*0032*/ 	.short	(.L_9 - .L_8)
	.align		4
.L_8:
        /*0034*/ 	.word	index@(_Z8gradientPhS_ii)
        /*0038*/ 	.word	0x00000000


	//----- nvinfo : EIATTR_MIN_STACK_SIZE
	.align		4
.L_9:
        /*003c*/ 	.byte	0x04, 0x12
        /*003e*/ 	.short	(.L_11 - .L_10)
	.align		4
.L_10:
        /*0040*/ 	.word	index@(_Z8gradientPhS_ii)
        /*0044*/ 	.word	0x00000000


	//----- nvinfo : EIATTR_MIN_STACK_SIZE
	.align		4
.L_11:
        /*0048*/ 	.byte	0x04, 0x12
        /*004a*/ 	.short	(.L_13 - .L_12)
	.align		4
.L_12:
        /*004c*/ 	.word	index@(_Z12gauss_filterPhS_ii)
        /*0050*/ 	.word	0x00000000
.L_13:


//--------------------- .nv.compat                --------------------------
	.section	.nv.compat,"",@"SHT_CUDA_COMPAT_INFO"
	.align	4
        /*0000*/ 	.byte	0x02, 0x09, 0x00, 0x00, 0x02, 0x02, 0x01, 0x00, 0x02, 0x05, 0x05, 0x00, 0x03, 0x07, 0x01, 0x01
        /*0010*/ 	.byte	0x02, 0x03, 0x00, 0x00, 0x02, 0x06, 0x01, 0x00, 0x04, 0x0b, 0x08, 0x00, 0x01, 0x00, 0x00, 0x00
        /*0020*/ 	.byte	0x00, 0x00, 0x00, 0x00


//--------------------- .nv.info._Z8gradientPhS_ii --------------------------
	.section	.nv.info._Z8gradientPhS_ii,"",@"SHT_CUDA_INFO"
	.sectionflags	@""
	.align	4


	//----- nvinfo : EIATTR_CUDA_API_VERSION
	.align		4
        /*0000*/ 	.byte	0x04, 0x37
        /*0002*/ 	.short	(.L_15 - .L_14)
.L_14:
        /*0004*/ 	.word	0x00000082


	//----- nvinfo : EIATTR_KPARAM_INFO
	.align		4
.L_15:
        /*0008*/ 	.byte	0x04, 0x17
        /*000a*/ 	.short	(.L_17 - .L_16)
.L_16:
        /*000c*/ 	.word	0x00000000
        /*0010*/ 	.short	0x0003
        /*0012*/ 	.short	0x0014
        /*0014*/ 	.byte	0x00, 0xf0, 0x11, 0x00


	//----- nvinfo : EIATTR_KPARAM_INFO
	.align		4
.L_17:
        /*0018*/ 	.byte	0x04, 0x17
        /*001a*/ 	.short	(.L_19 - .L_18)
.L_18:
        /*001c*/ 	.word	0x00000000
        /*0020*/ 	.short	0x0002
        /*0022*/ 	.short	0x0010
        /*0024*/ 	.byte	0x00, 0xf0, 0x11, 0x00


	//----- nvinfo : EIATTR_KPARAM_INFO
	.align		4
.L_19:
        /*0028*/ 	.byte	0x04, 0x17
        /*002a*/ 	.short	(.L_21 - .L_20)
.L_20:
        /*002c*/ 	.word	0x00000000
        /*0030*/ 	.short	0x0001
        /*0032*/ 	.short	0x0008
        /*0034*/ 	.byte	0x00, 0xf5, 0x21, 0x00


	//----- nvinfo : EIATTR_KPARAM_INFO
	.align		4
.L_21:
        /*0038*/ 	.byte	0x04, 0x17
        /*003a*/ 	.short	(.L_23 - .L_22)
.L_22:
        /*003c*/ 	.word	0x00000000
        /*0040*/ 	.short	0x0000
        /*0042*/ 	.short	0x0000
        /*0044*/ 	.byte	0x00, 0xf5, 0x21, 0x00


	//----- nvinfo : EIATTR_SPARSE_MMA_MASK
	.align		4
.L_23:
        /*0048*/ 	.byte	0x03, 0x50
        /*004a*/ 	.short	0x0000


	//----- nvinfo : EIATTR_MAXREG_COUNT
	.align		4
        /*004c*/ 	.byte	0x03, 0x1b
        /*004e*/ 	.short	0x00ff


	//----- nvinfo : EIATTR_MERCURY_ISA_VERSION
	.align		4
        /*0050*/ 	.byte	0x03, 0x5f
        /*0052*/ 	.short	0x0101


	//----- nvinfo : EIATTR_VRC_CTA_INIT_COUNT
	.align		4
        /*0054*/ 	.byte	0x02, 0x4a
	.zero		1
	.zero		1


	//----- nvinfo : EIATTR_EXIT_INSTR_OFFSETS
	.align		4
        /*0058*/ 	.byte	0x04, 0x1c
        /*005a*/ 	.short	(.L_25 - .L_24)


	//   ....[0]....
.L_24:
        /*005c*/ 	.word	0x00000100


	//   ....[1]....
        /*0060*/ 	.word	0x00000460


	//----- nvinfo : EIATTR_CRS_STACK_SIZE
	.align		4
.L_25:
        /*0064*/ 	.byte	0x04, 0x1e
        /*0066*/ 	.short	(.L_27 - .L_26)
.L_26:
        /*0068*/ 	.word	0x00000000


	//----- nvinfo : EIATTR_CBANK_PARAM_SIZE
	.align		4
.L_27:
        /*006c*/ 	.byte	0x03, 0x19
        /*006e*/ 	.short	0x0018


	//----- nvinfo : EIATTR_PARAM_CBANK
	.align		4
        /*0070*/ 	.byte	0x04, 0x0a
        /*0072*/ 	.short	(.L_29 - .L_28)
	.align		4
.L_28:
        /*0074*/ 	.word	index@(.nv.constant0._Z8gradientPhS_ii)
        /*0078*/ 	.short	0x0380
        /*007a*/ 	.short	0x0018


	//----- nvinfo : EIATTR_SW_WAR
	.align		4
.L_29:
        /*007c*/ 	.byte	0x04, 0x36
        /*007e*/ 	.short	(.L_31 - .L_30)
.L_30:
        /*0080*/ 	.word	0x00000008
.L_31:


//--------------------- .nv.info._Z12gauss_filterPhS_ii --------------------------
	.section	.nv.info._Z12gauss_filterPhS_ii,"",@"SHT_CUDA_INFO"
	.sectionflags	@""
	.align	4


	//----- nvinfo : EIATTR_CUDA_API_VERSION
	.align		4
        /*0000*/ 	.byte	0x04, 0x37
        /*0002*/ 	.short	(.L_33 - .L_32)
.L_32:
        /*0004*/ 	.word	0x00000082


	//----- nvinfo : EIATTR_KPARAM_INFO
	.align		4
.L_33:
        /*0008*/ 	.byte	0x04, 0x17
        /*000a*/ 	.short	(.L_35 - .L_34)
.L_34:
        /*000c*/ 	.word	0x00000000
        /*0010*/ 	.short	0x0003
        /*0012*/ 	.short	0x0014
        /*0014*/ 	.byte	0x00, 0xf0, 0x11, 0x00


	//----- nvinfo : EIATTR_KPARAM_INFO
	.align		4
.L_35:
        /*0018*/ 	.byte	0x04, 0x17
        /*001a*/ 	.short	(.L_37 - .L_36)
.L_36:
        /*001c*/ 	.word	0x00000000
        /*0020*/ 	.short	0x0002
        /*0022*/ 	.short	0x0010
        /*0024*/ 	.byte	0x00, 0xf0, 0x11, 0x00


	//----- nvinfo : EIATTR_KPARAM_INFO
	.align		4
.L_37:
        /*0028*/ 	.byte	0x04, 0x17
        /*002a*/ 	.short	(.L_39 - .L_38)
.L_38:
        /*002c*/ 	.word	0x00000000
        /*0030*/ 	.short	0x0001
        /*0032*/ 	.short	0x0008
        /*0034*/ 	.byte	0x00, 0xf5, 0x21, 0x00


	//----- nvinfo : EIATTR_KPARAM_INFO
	.align		4
.L_39:
        /*0038*/ 	.byte	0x04, 0x17
        /*003a*/ 	.short	(.L_41 - .L_40)
.L_40:
        /*003c*/ 	.word	0x00000000
        /*0040*/ 	.short	0x0000
        /*0042*/ 	.short	0x0000
        /*0044*/ 	.byte	0x00, 0xf5, 0x21, 0x00


	//----- nvinfo : EIATTR_SPARSE_MMA_MASK
	.align		4
.L_41:
        /*0048*/ 	.byte	0x03, 0x50
        /*004a*/ 	.short	0x0000


	//----- nvinfo : EIATTR_MAXREG_COUNT
	.align		4
        /*004c*/ 	.byte	0x03, 0x1b
        /*004e*/ 	.short	0x00ff


	//----- nvinfo : EIATTR_MERCURY_ISA_VERSION
	.align		4
        /*0050*/ 	.byte	0x03, 0x5f
        /*0052*/ 	.short	0x0101


	//----- nvinfo : EIATTR_VRC_CTA_INIT_COUNT
	.align		4
        /*0054*/ 	.byte	0x02, 0x4a
	.zero		1
	.zero		1


	//----- nvinfo : EIATTR_EXIT_INSTR_OFFSETS
	.align		4
        /*0058*/ 	.byte	0x04, 0x1c
        /*005a*/ 	.short	(.L_43 - .L_42)


	//   ....[0]....
.L_42:
        /*005c*/ 	.word	0x00000100


	//   ....[1]....
        /*0060*/ 	.word	0x000005e0


	//----- nvinfo : EIATTR_CBANK_PARAM_SIZE
	.align		4
.L_43:
        /*0064*/ 	.byte	0x03, 0x19
        /*0066*/ 	.short	0x0018


	//----- nvinfo : EIATTR_PARAM_CBANK
	.align		4
        /*0068*/ 	.byte	0x04, 0x0a
        /*006a*/ 	.short	(.L_45 - .L_44)
	.align		4
.L_44:
        /*006c*/ 	.word	index@(.nv.constant0._Z12gauss_filterPhS_ii)
        /*0070*/ 	.short	0x0380
        /*0072*/ 	.short	0x0018


	//----- nvinfo : EIATTR_SW_WAR
	.align		4
.L_45:
        /*0074*/ 	.byte	0x04, 0x36
        /*0076*/ 	.short	(.L_47 - .L_46)
.L_46:
        /*0078*/ 	.word	0x00000008
.L_47:


//--------------------- .nv.callgraph             --------------------------
	.section	.nv.callgraph,"",@"SHT_CUDA_CALLGRAPH"
	.align	4
	.sectionentsize	8
	.align		4
        /*0000*/ 	.word	0x00000000
	.align		4
        /*0004*/ 	.word	0xffffffff
	.align		4
        /*0008*/ 	.word	0x00000000
	.align		4
        /*000c*/ 	.word	0xfffffffe
	.align		4
        /*0010*/ 	.word	0x00000000
	.align		4
        /*0014*/ 	.word	0xfffffffd
	.align		4
        /*0018*/ 	.word	0x00000000
	.align		4
        /*001c*/ 	.word	0xfffffffc


//--------------------- .text._Z8gradientPhS_ii   --------------------------
	.section	.text._Z8gradientPhS_ii,"ax",@progbits
	.align	128
        .global         _Z8gradientPhS_ii
        .type           _Z8gradientPhS_ii,@function
        .size           _Z8gradientPhS_ii,(.L_x_7 - _Z8gradientPhS_ii)
        .other          _Z8gradientPhS_ii,@"STO_CUDA_ENTRY STV_DEFAULT"
_Z8gradientPhS_ii:
.text._Z8gradientPhS_ii:
[----:B------:R-:W-:Y:S01]  /*0000*/  LDC R1, c[0x0][0x37c] ;  /* 0x0000df00ff017b82 */ /* 0x000fe20000000800 */
[----:B------:R-:W0:Y:S01]  /*0010*/  S2R R5, SR_TID.Y ;  /* 0x0000000000057919 */ /* 0x000e220000002200 */
[----:B------:R-:W1:Y:S06]  /*0020*/  LDCU UR4, c[0x0][0x360] ;  /* 0x00006c00ff0477ac */ /* 0x000e6c0008000800 */
[----:B------:R-:W2:Y:S01]  /*0030*/  LDC.64 R2, c[0x0][0x390] ;  /* 0x0000e400ff027b82 */ /* 0x000ea20000000a00 */
[----:B------:R-:W0:Y:S01]  /*0040*/  S2R R4, SR_CTAID.Y ;  /* 0x0000000000047919 */ /* 0x000e220000002600 */
[----:B------:R-:W0:Y:S01]  /*0050*/  LDCU UR5, c[0x0][0x364] ;  /* 0x00006c80ff0577ac */ /* 0x000e220008000800 */
[----:B------:R-:W1:Y:S01]  /*0060*/  S2R R7, SR_TID.X ;  /* 0x0000000000077919 */ /* 0x000e620000002100 */
[----:B------:R-:W1:Y:S01]  /*0070*/  S2R R0, SR_CTAID.X ;  /* 0x0000000000007919 */ /* 0x000e620000002500 */
[----:B--2---:R-:W-:Y:S01]  /*0080*/  IADD3 R9, PT, PT, R2, -0x1, RZ ;  /* 0xffffffff02097810 */ /* 0x004fe20007ffe0ff */
[----:B------:R-:W-:-:S02]  /*0090*/  VIADD R3, R3, 0xffffffff ;  /* 0xffffffff03037836 */ /* 0x000fc40000000000 */
[----:B0-----:R-:W-:-:S05]  /*00a0*/  IMAD R5, R4, UR5, R5 ;  /* 0x0000000504057c24 */ /* 0x001fca000f8e0205 */
[----:B------:R-:W-:Y:S01]  /*00b0*/  IADD3 R4, PT, PT, R5, 0x1, RZ ;  /* 0x0000000105047810 */ /* 0x000fe20007ffe0ff */
[----:B-1----:R-:W-:-:S03]  /*00c0*/  IMAD R7, R0, UR4, R7 ;  /* 0x0000000400077c24 */ /* 0x002fc6000f8e0207 */
[----:B------:R-:W-:Y:S02]  /*00d0*/  ISETP.GE.AND P0, PT, R4, R9, PT ;  /* 0x000000090400720c */ /* 0x000fe40003f06270 */
[----:B------:R-:W-:-:S04]  /*00e0*/  IADD3 R0, PT, PT, R7, 0x1, RZ ;  /* 0x0000000107007810 */ /* 0x000fc80007ffe0ff */
[----:B------:R-:W-:-:S13]  /*00f0*/  ISETP.GE.OR P0, PT, R0, R3, P0 ;  /* 0x000000030000720c */ /* 0x000fda0000706670 */
[----:B------:R-:W-:Y:S05]  /*0100*/  @P0 EXIT ;  /* 0x000000000000094d */ /* 0x000fea0003800000 */
[----:B------:R-:W0:Y:S01]  /*0110*/  LDCU.64 UR6, c[0x0][0x380] ;  /* 0x00007000ff0677ac */ /* 0x000e220008000a00 */
[----:B------:R-:W-:Y:S01]  /*0120*/  IMAD R0, R7, R2, R5 ;  /* 0x0000000207007224 */ /* 0x000fe200078e0205 */
[----:B------:R-:W-:Y:S01]  /*0130*/  SHF.R.S32.HI R11, RZ, 0x1f, R2 ;  /* 0x0000001fff0b7819 */ /* 0x000fe20000011402 */
[----:B------:R-:W1:Y:S03]  /*0140*/  LDCU.64 UR4, c[0x0][0x358] ;  /* 0x00006b00ff0477ac */ /* 0x000e660008000a00 */
[----:B0-----:R-:W-:-:S04]  /*0150*/  IADD3 R8, P0, PT, R0, UR6, RZ ;  /* 0x0000000600087c10 */ /* 0x001fc8000ff1e0ff */
[----:B------:R-:W-:Y:S02]  /*0160*/  LEA.HI.X.SX32 R9, R0, UR7, 0x1, P0 ;  /* 0x0000000700097c11 */ /* 0x000fe400080f0eff */
[----:B------:R-:W-:-:S03]  /*0170*/  IADD3 R12, P0, PT, R8, R2, RZ ;  /* 0x00000002080c7210 */ /* 0x000fc60007f1e0ff */
[----:B-1----:R-:W2:Y:S02]  /*0180*/  LDG.E.U8 R0, desc[UR4][R8.64] ;  /* 0x0000000408007981 */ /* 0x002ea4000c1e1100 */
[C---:B------:R-:W-:Y:S01]  /*0190*/  IMAD.X R13, R11.reuse, 0x1, R9, P0 ;  /* 0x000000010b0d7824 */ /* 0x040fe200000e0609 */
[----:B------:R-:W-:Y:S01]  /*01a0*/  IADD3 R10, P0, PT, R12, R2, RZ ;  /* 0x000000020c0a7210 */ /* 0x000fe20007f1e0ff */
[----:B------:R-:W2:Y:S03]  /*01b0*/  LDG.E.U8 R15, desc[UR4][R8.64+0x2] ;  /* 0x00000204080f7981 */ /* 0x000ea6000c1e1100 */
[----:B------:R-:W-:Y:S01]  /*01c0*/  IADD3.X R11, PT, PT, R11, R13, RZ, P0, !PT ;  /* 0x0000000d0b0b7210 */ /* 0x000fe200007fe4ff */
[----:B------:R-:W3:Y:S04]  /*01d0*/  LDG.E.U8 R3, desc[UR4][R8.64+0x1] ;  /* 0x0000010408037981 */ /* 0x000ee8000c1e1100 */
[----:B------:R-:W4:Y:S04]  /*01e0*/  LDG.E.U8 R17, desc[UR4][R12.64] ;  /* 0x000000040c117981 */ /* 0x000f28000c1e1100 */
[----:B------:R-:W5:Y:S04]  /*01f0*/  LDG.E.U8 R6, desc[UR4][R12.64+0x2] ;  /* 0x000002040c067981 */ /* 0x000f68000c1e1100 */
[----:B------:R-:W5:Y:S04]  /*0200*/  LDG.E.U8 R14, desc[UR4][R10.64] ;  /* 0x000000040a0e7981 */ /* 0x000f68000c1e1100 */
[----:B------:R-:W5:Y:S04]  /*0210*/  LDG.E.U8 R16, desc[UR4][R10.64+0x1] ;  /* 0x000001040a107981 */ /* 0x000f68000c1e1100 */
[----:B------:R-:W5:Y:S01]  /*0220*/  LDG.E.U8 R18, desc[UR4][R10.64+0x2] ;  /* 0x000002040a127981 */ /* 0x000f62000c1e1100 */
[----:B------:R-:W-:Y:S01]  /*0230*/  BSSY.RECONVERGENT B0, `(.L_x_0) ;  /* 0x000001c000007945 */ /* 0x000fe20003800200 */
[----:B--2---:R-:W-:-:S05]  /*0240*/  IMAD.IADD R4, R0, 0x1, R15 ;  /* 0x0000000100047824 */ /* 0x004fca00078e020f */
[----:B---3--:R-:W-:Y:S01]  /*0250*/  LEA R3, R3, R4, 0x1 ;  /* 0x0000000403037211 */ /* 0x008fe200078e08ff */
[----:B----4-:R-:W-:Y:S01]  /*0260*/  IMAD R17, R17, 0x2, R0 ;  /* 0x0000000211117824 */ /* 0x010fe200078e0200 */
[----:B-----5:R-:W-:-:S03]  /*0270*/  LEA R6, R6, R15, 0x1 ;  /* 0x0000000f06067211 */ /* 0x020fc600078e08ff */
[----:B------:R-:W-:Y:S01]  /*0280*/  IMAD.IADD R3, R14, 0x1, -R3 ;  /* 0x000000010e037824 */ /* 0x000fe200078e0a03 */
[----:B------:R-:W-:-:S04]  /*0290*/  IADD3 R6, PT, PT, R6, -R17, -R14 ;  /* 0x8000001106067210 */ /* 0x000fc80007ffe80e */
[----:B------:R-:W-:Y:S01]  /*02a0*/  LEA R3, R16, R3, 0x1 ;  /* 0x0000000310037211 */ /* 0x000fe200078e08ff */
[----:B------:R-:W-:-:S03]  /*02b0*/  IMAD.IADD R6, R6, 0x1, R18 ;  /* 0x0000000106067824 */ /* 0x000fc600078e0212 */
[----:B------:R-:W-:Y:S01]  /*02c0*/  IADD3 R3, PT, PT, R3, R18, RZ ;  /* 0x0000001203037210 */ /* 0x000fe20007ffe0ff */
[----:B------:R-:W-:-:S04]  /*02d0*/  IMAD R6, R6, R6, RZ ;  /* 0x0000000606067224 */ /* 0x000fc800078e02ff */
[----:B------:R-:W-:-:S05]  /*02e0*/  IMAD R6, R3, R3, R6 ;  /* 0x0000000303067224 */ /* 0x000fca00078e0206 */
[----:B------:R-:W-:-:S05]  /*02f0*/  I2FP.F32.U32 R0, R6 ;  /* 0x0000000600007245 */ /* 0x000fca0000201000 */
[----:B------:R-:W-:-:S05]  /*0300*/  VIADD R3, R0, 0xf3000000 ;  /* 0xf300000000037836 */ /* 0x000fca0000000000 */
[----:B------:R-:W-:Y:S01]  /*0310*/  ISETP.GT.U32.AND P0, PT, R3, 0x727fffff, PT ;  /* 0x727fffff0300780c */ /* 0x000fe20003f04070 */
[----:B------:R-:W-:-:S12]  /*0320*/  IMAD R4, R7, R2, R2 ;  /* 0x0000000207047224 */ /* 0x000fd800078e0202 */
[----:B------:R-:W-:Y:S05]  /*0330*/  @!P0 BRA `(.L_x_1) ;  /* 0x0000000000148947 */ /* 0x000fea0003800000 */
[----:B------:R-:W-:Y:S01]  /*0340*/  BSSY.RECONVERGENT B1, `(.L_x_2) ;  /* 0x0000003000017945 */ /* 0x000fe20003800200 */
[----:B------:R-:W-:-:S07]  /*0350*/  MOV R9, 0x370 ;  /* 0x0000037000097802 */ /* 0x000fce0000000f00 */
[----:B------:R-:W-:Y:S05]  /*0360*/  CALL.REL.NOINC `($__internal_0_$__cuda_sm20_sqrt_ru_f32_slowpath) ;  /* 0x0000000000407944 */ /* 0x000fea0003c00000 */
[----:B------:R-:W-:Y:S05]  /*0370*/  BSYNC.RECONVERGENT B1 ;  /* 0x0000000000017941 */ /* 0x000fea0003800200 */
.L_x_2:
[----:B------:R-:W-:Y:S05]  /*0380*/  BRA `(.L_x_3) ;  /* 0x0000000000187947 */ /* 0x000fea0003800000 */
.L_x_1:
[----:B------:R-:W0:Y:S02]  /*0390*/  MUFU.RSQ R3, R0 ;  /* 0x0000000000037308 */ /* 0x000e240000001400 */
[----:B0-----:R-:W-:Y:S01]  /*03a0*/  FMUL.FTZ R7, R0, R3 ;  /* 0x0000000300077220 */ /* 0x001fe20000410000 */
[----:B------:R-:W-:-:S03]  /*03b0*/  FMUL.FTZ R3, R3, 0.5 ;  /* 0x3f00000003037820 */ /* 0x000fc60000410000 */
[----:B------:R-:W-:-:S04]  /*03c0*/  FADD.FTZ R2, -R7, -RZ ;  /* 0x800000ff07027221 */ /* 0x000fc80000010100 */
[----:B------:R-:W-:-:S04]  /*03d0*/  FFMA R2, R7, R2, R0 ;  /* 0x0000000207027223 */ /* 0x000fc80000000000 */
[----:B------:R-:W-:-:S07]  /*03e0*/  FFMA.RP R6, R2, R3, R7 ;  /* 0x0000000302067223 */ /* 0x000fce0000008007 */
.L_x_3:
[----:B------:R-:W-:Y:S05]  /*03f0*/  BSYNC.RECONVERGENT B0 ;  /* 0x0000000000007941 */ /* 0x000fea0003800200 */
.L_x_0:
[----:B------:R-:W0:Y:S01]  /*0400*/  LDCU.64 UR6, c[0x0][0x388] ;  /* 0x00007100ff0677ac */ /* 0x000e220008000a00 */
[----:B------:R-:W1:Y:S01]  /*0410*/  F2I.U32.TRUNC.NTZ R7, R6 ;  /* 0x0000000600077305 */ /* 0x000e62000020f000 */
[----:B------:R-:W-:Y:S02]  /*0420*/  SHF.R.S32.HI R0, RZ, 0x1f, R4 ;  /* 0x0000001fff007819 */ /* 0x000fe40000011404 */
[----:B0-----:R-:W-:-:S04]  /*0430*/  IADD3 R2, P0, P1, R4, UR6, R5 ;  /* 0x0000000604027c10 */ /* 0x001fc8000f91e005 */
[----:B------:R-:W-:-:S05]  /*0440*/  IADD3.X R3, PT, PT, R0, UR7, RZ, P0, P1 ;  /* 0x0000000700037c10 */ /* 0x000fca00087e24ff */
[----:B-1----:R-:W-:Y:S01]  /*0450*/  STG.E.U8 desc[UR4][R2.64+0x1], R7 ;  /* 0x0000010702007986 */ /* 0x002fe2000c101104 */
[----:B------:R-:W-:Y:S05]  /*0460*/  EXIT ;  /* 0x000000000000794d */ /* 0x000fea0003800000 */
        .weak           $__internal_0_$__cuda_sm20_sqrt_ru_f32_slowpath
        .type           $__internal_0_$__cuda_sm20_sqrt_ru_f32_slowpath,@function
        .size           $__internal_0_$__cuda_sm20_sqrt_ru_f32_slowpath,(.L_x_7 - $__internal_0_$__cuda_sm20_sqrt_ru_f32_slowpath)
$__internal_0_$__cuda_sm20_sqrt_ru_f32_slowpath:
[----:B------:R-:W-:-:S13]  /*0470*/  LOP3.LUT P0, RZ, R0, 0x7fffffff, RZ, 0xc0, !PT ;  /* 0x7fffffff00ff7812 */ /* 0x000fda000780c0ff */
[----:B------:R-:W-:Y:S01]  /*0480*/  @!P0 MOV R2, R0 ;  /* 0x0000000000028202 */ /* 0x000fe20000000f00 */
[----:B------:R-:W-:Y:S06]  /*0490*/  @!P0 BRA `(.L_x_4) ;  /* 0x0000000000408947 */ /* 0x000fec0003800000 */
[----:B------:R-:W-:-:S13]  /*04a0*/  FSETP.GEU.FTZ.AND P0, PT, R0, RZ, PT ;  /* 0x000000ff0000720b */ /* 0x000fda0003f1e000 */
[----:B------:R-:W-:Y:S01]  /*04b0*/  @!P0 IMAD.MOV.U32 R2, RZ, RZ, 0x7fffffff ;  /* 0x7fffffffff028424 */ /* 0x000fe200078e00ff */
[----:B------:R-:W-:Y:S06]  /*04c0*/  @!P0 BRA `(.L_x_4) ;  /* 0x0000000000348947 */ /* 0x000fec0003800000 */
[----:B------:R-:W-:-:S13]  /*04d0*/  FSETP.GTU.FTZ.AND P0, PT, |R0|, +INF , PT ;  /* 0x7f8000000000780b */ /* 0x000fda0003f1c200 */
[----:B------:R-:W-:Y:S01]  /*04e0*/  @P0 FADD.FTZ R2, R0, 1 ;  /* 0x3f80000000020421 */ /* 0x000fe20000010000 */
[----:B------:R-:W-:Y:S06]  /*04f0*/  @P0 BRA `(.L_x_4) ;  /* 0x0000000000280947 */ /* 0x000fec0003800000 */
[----:B------:R-:W-:-:S13]  /*0500*/  FSETP.NEU.FTZ.AND P0, PT, |R0|, +INF , PT ;  /* 0x7f8000000000780b */ /* 0x000fda0003f1d200 */
[----:B------:R-:W-:-:S04]  /*0510*/  @P0 FFMA R3, R0, 1.84467440737095516160e+19, RZ ;  /* 0x5f80000000030823 */ /* 0x000fc800000000ff */
[----:B------:R-:W0:Y:S02]  /*0520*/  @P0 MUFU.RSQ R2, R3 ;  /* 0x0000000300020308 */ /* 0x000e240000001400 */
[----:B0-----:R-:W-:Y:S01]  /*0530*/  @P0 FMUL.FTZ R6, R3, R2 ;  /* 0x0000000203060220 */ /* 0x001fe20000410000 */
[----:B------:R-:W-:Y:S01]  /*0540*/  @P0 FMUL.FTZ R8, R2, 0.5 ;  /* 0x3f00000002080820 */ /* 0x000fe20000410000 */
[----:B------:R-:W-:Y:S02]  /*0550*/  @!P0 MOV R2, R0 ;  /* 0x0000000000028202 */ /* 0x000fe40000000f00 */
[----:B------:R-:W-:-:S04]  /*0560*/  @P0 FADD.FTZ R7, -R6, -RZ ;  /* 0x800000ff06070221 */ /* 0x000fc80000010100 */
[----:B------:R-:W-:-:S04]  /*0570*/  @P0 FFMA R7, R6, R7, R3 ;  /* 0x0000000706070223 */ /* 0x000fc80000000003 */
[----:B------:R-:W-:-:S04]  /*0580*/  @P0 FFMA.RP R7, R7, R8, R6 ;  /* 0x0000000807070223 */ /* 0x000fc80000008006 */
[----:B------:R-:W-:-:S07]  /*0590*/  @P0 FMUL.FTZ R2, R7, 2.3283064365386962891e-10 ;  /* 0x2f80000007020820 */ /* 0x000fce0000410000 */
.L_x_4:
[----:B------:R-:W-:Y:S01]  /*05a0*/  IMAD.MOV.U32 R6, RZ, RZ, R2 ;  /* 0x000000ffff067224 */ /* 0x000fe200078e0002 */
[----:B------:R-:W-:Y:S01]  /*05b0*/  MOV R2, R9 ;  /* 0x0000000900027202 */ /* 0x000fe20000000f00 */
[----:B------:R-:W-:-:S04]  /*05c0*/  IMAD.MOV.U32 R3, RZ, RZ, 0x0 ;  /* 0x00000000ff037424 */ /* 0x000fc800078e00ff */
[----:B------:R-:W-:Y:S05]  /*05d0*/  RET.REL.NODEC R2 `(_Z8gradientPhS_ii) ;  /* 0xfffffff802887950 */ /* 0x000fea0003c3ffff */
.L_x_5:
[----:B------:R-:W-:-:S00]  /*05e0*/  BRA `(.L_x_5) ;  /* 0xfffffffc00fc7947 */ /* 0x000fc0000383ffff */
[----:B------:R-:W-:-:S00]  /*05f0*/  NOP ;  /* 0x0000000000007918 */ /* 0x000fc00000000000 */
        /* <DEDUP_REMOVED lines=8> */
.L_x_7:


//--------------------- .text._Z12gauss_filterPhS_ii --------------------------
	.section	.text._Z12gauss_filterPhS_ii,"ax",@progbits
	.align	128
        .global         _Z12gauss_filterPhS_ii
        .type           _Z12gauss_filterPhS_ii,@function
        .size           _Z12gauss_filterPhS_ii,(.L_x_9 - _Z12gauss_filterPhS_ii)
        .other          _Z12gauss_filterPhS_ii,@"STO_CUDA_ENTRY STV_DEFAULT"
_Z12gauss_filterPhS_ii:
.text._Z12gauss_filterPhS_ii:
[----:B------:R-:W-:Y:S01]  /*0000*/  LDC R1, c[0x0][0x37c] ;  /* 0x0000df00ff017b82 */ /* 0x000fe20000000800 */
[----:B------:R-:W0:Y:S07]  /*0010*/  S2R R0, SR_TID.Y ;  /* 0x0000000000007919 */ /* 0x000e2e0000002200 */
[----:B------:R-:W1:Y:S01]  /*0020*/  LDC.64 R2, c[0x0][0x390] ;  /* 0x0000e400ff027b82 */ /* 0x000e620000000a00 */
[----:B------:R-:W2:Y:S01]  /*0030*/  LDCU UR4, c[0x0][0x360] ;  /* 0x00006c00ff0477ac */ /* 0x000ea20008000800 */
[----:B------:R-:W0:Y:S01]  /*0040*/  S2R R7, SR_CTAID.Y ;  /* 0x0000000000077919 */ /* 0x000e220000002600 */
[----:B------:R-:W0:Y:S01]  /*0050*/  LDCU UR5, c[0x0][0x364] ;  /* 0x00006c80ff0577ac */ /* 0x000e220008000800 */
[----:B------:R-:W2:Y:S01]  /*0060*/  S2R R5, SR_TID.X ;  /* 0x0000000000057919 */ /* 0x000ea20000002100 */
[----:B------:R-:W2:Y:S01]  /*0070*/  S2R R4, SR_CTAID.X ;  /* 0x0000000000047919 */ /* 0x000ea20000002500 */
[----:B-1----:R-:W-:-:S02]  /*0080*/  VIADD R6, R3, 0xfffffffe ;  /* 0xfffffffe03067836 */ /* 0x002fc40000000000 */
[----:B0-----:R-:W-:Y:S02]  /*0090*/  IMAD R0, R7, UR5, R0 ;  /* 0x0000000507007c24 */ /* 0x001fe4000f8e0200 */
[----:B------:R-:W-:Y:S02]  /*00a0*/  VIADD R7, R2, 0xfffffffe ;  /* 0xfffffffe02077836 */ /* 0x000fe40000000000 */
[----:B--2---:R-:W-:Y:S02]  /*00b0*/  IMAD R5, R4, UR4, R5 ;  /* 0x0000000404057c24 */ /* 0x004fe4000f8e0205 */
[----:B------:R-:W-:Y:S02]  /*00c0*/  VIADD R4, R0, 0x2 ;  /* 0x0000000200047836 */ /* 0x000fe40000000000 */
[----:B------:R-:W-:-:S03]  /*00d0*/  VIADD R3, R5, 0x2 ;  /* 0x0000000205037836 */ /* 0x000fc60000000000 */
[----:B------:R-:W-:-:S04]  /*00e0*/  ISETP.GE.AND P0, PT, R4, R7, PT ;  /* 0x000000070400720c */ /* 0x000fc80003f06270 */
[----:B------:R-:W-:-:S13]  /*00f0*/  ISETP.GE.OR P0, PT, R3, R6, P0 ;  /* 0x000000060300720c */ /* 0x000fda0000706670 */
[----:B------:R-:W-:Y:S05]  /*0100*/  @P0 EXIT ;  /* 0x000000000000094d */ /* 0x000fea0003800000 */
[----:B------:R-:W0:Y:S01]  /*0110*/  LDCU.128 UR4, c[0x0][0x380] ;  /* 0x00007000ff0477ac */ /* 0x000e220008000c00 */
[----:B------:R-:W-:Y:S01]  /*0120*/  IMAD R3, R5, R2, RZ ;  /* 0x0000000205037224 */ /* 0x000fe200078e02ff */
[----:B------:R-:W-:-:S04]  /*0130*/  SHF.R.S32.HI R13, RZ, 0x1f, R2 ;  /* 0x0000001fff0d7819 */ /* 0x000fc80000011402 */
[----:B------:R-:W-:-:S04]  /*0140*/  IADD3 R5, PT, PT, R0, R3, RZ ;  /* 0x0000000300057210 */ /* 0x000fc80007ffe0ff */
[----:B0-----:R-:W-:-:S04]  /*0150*/  IADD3 R4, P0, PT, R5, UR4, RZ ;  /* 0x0000000405047c10 */ /* 0x001fc8000ff1e0ff */
[----:B------:R-:W-:Y:S01]  /*0160*/  LEA.HI.X.SX32 R5, R5, UR5, 0x1, P0 ;  /* 0x0000000505057c11 */ /* 0x000fe200080f0eff */
[----:B------:R-:W0:Y:S01]  /*0170*/  LDCU.64 UR4, c[0x0][0x358] ;  /* 0x00006b00ff0477ac */ /* 0x000e220008000a00 */
[----:B------:R-:W-:-:S05]  /*0180*/  IADD3 R6, P0, PT, R4, R2, RZ ;  /* 0x0000000204067210 */ /* 0x000fca0007f1e0ff */
[----:B------:R-:W-:Y:S01]  /*0190*/  IMAD.X R7, R13, 0x1, R5, P0 ;  /* 0x000000010d077824 */ /* 0x000fe200000e0605 */
[----:B------:R-:W-:-:S05]  /*01a0*/  IADD3 R8, P0, PT, R6, R2, RZ ;  /* 0x0000000206087210 */ /* 0x000fca0007f1e0ff */
[----:B------:R-:W-:Y:S01]  /*01b0*/  IMAD.X R9, R13, 0x1, R7, P0 ;  /* 0x000000010d097824 */ /* 0x000fe200000e0607 */
[----:B------:R-:W-:-:S05]  /*01c0*/  IADD3 R10, P0, PT, R8, R2, RZ ;  /* 0x00000002080a7210 */ /* 0x000fca0007f1e0ff */
[C---:B------:R-:W-:Y:S01]  /*01d0*/  IMAD.X R11, R13.reuse, 0x1, R9, P0 ;  /* 0x000000010d0b7824 */ /* 0x040fe200000e0609 */
[----:B------:R-:W-:Y:S01]  /*01e0*/  IADD3 R12, P0, PT, R10, R2, RZ ;  /* 0x000000020a0c7210 */ /* 0x000fe20007f1e0ff */
[----:B0-----:R-:W2:Y:S03]  /*01f0*/  LDG.E.U8 R14, desc[UR4][R4.64+0x2] ;  /* 0x00000204040e7981 */ /* 0x001ea6000c1e1100 */
[----:B------:R-:W-:Y:S01]  /*0200*/  IADD3.X R13, PT, PT, R13, R11, RZ, P0, !PT ;  /* 0x0000000b0d0d7210 */ /* 0x000fe200007fe4ff */
[----:B------:R-:W3:Y:S04]  /*0210*/  LDG.E.U8 R23, desc[UR4][R10.64+0x3] ;  /* 0x000003040a177981 */ /* 0x000ee8000c1e1100 */
[----:B------:R-:W3:Y:S04]  /*0220*/  LDG.E.U8 R22, desc[UR4][R10.64+0x2] ;  /* 0x000002040a167981 */ /* 0x000ee8000c1e1100 */
[----:B------:R-:W4:Y:S04]  /*0230*/  LDG.E.U8 R16, desc[UR4][R10.64+0x1] ;  /* 0x000001040a107981 */ /* 0x000f28000c1e1100 */
[----:B------:R-:W4:Y:S04]  /*0240*/  LDG.E.U8 R21, desc[UR4][R12.64+0x2] ;  /* 0x000002040c157981 */ /* 0x000f28000c1e1100 */
[----:B------:R-:W5:Y:S04]  /*0250*/  LDG.E.U8 R15, desc[UR4][R12.64+0x4] ;  /* 0x000004040c0f7981 */ /* 0x000f68000c1e1100 */
[----:B------:R-:W2:Y:S04]  /*0260*/  LDG.E.U8 R24, desc[UR4][R12.64+0x3] ;  /* 0x000003040c187981 */ /* 0x000ea8000c1e1100 */
[----:B------:R-:W2:Y:S04]  /*0270*/  LDG.E.U8 R28, desc[UR4][R12.64] ;  /* 0x000000040c1c7981 */ /* 0x000ea8000c1e1100 */
[----:B------:R0:W2:Y:S04]  /*0280*/  LDG.E.U8 R25, desc[UR4][R10.64] ;  /* 0x000000040a197981 */ /* 0x0000a8000c1e1100 */
[----:B------:R-:W2:Y:S04]  /*0290*/  LDG.E.U8 R27, desc[UR4][R10.64+0x4] ;  /* 0x000004040a1b7981 */ /* 0x000ea8000c1e1100 */
[----:B------:R-:W2:Y:S04]  /*02a0*/  LDG.E.U8 R12, desc[UR4][R12.64+0x1] ;  /* 0x000001040c0c7981 */ /* 0x000ea8000c1e1100 */
[----:B------:R-:W2:Y:S04]  /*02b0*/  LDG.E.U8 R18, desc[UR4][R8.64+0x3] ;  /* 0x0000030408127981 */ /* 0x000ea8000c1e1100 */
[----:B------:R-:W2:Y:S04]  /*02c0*/  LDG.E.U8 R19, desc[UR4][R8.64+0x2] ;  /* 0x0000020408137981 */ /* 0x000ea8000c1e1100 */
[----:B------:R-:W2:Y:S04]  /*02d0*/  LDG.E.U8 R17, desc[UR4][R8.64+0x1] ;  /* 0x0000010408117981 */ /* 0x000ea8000c1e1100 */
[----:B------:R-:W2:Y:S04]  /*02e0*/  LDG.E.U8 R20, desc[UR4][R8.64] ;  /* 0x0000000408147981 */ /* 0x000ea8000c1e1100 */
[----:B------:R-:W2:Y:S04]  /*02f0*/  LDG.E.U8 R26, desc[UR4][R8.64+0x4] ;  /* 0x00000404081a7981 */ /* 0x000ea8000c1e1100 */
[----:B------:R-:W0:Y:S04]  /*0300*/  LDG.E.U8 R29, desc[UR4][R6.64+0x3] ;  /* 0x00000304061d7981 */ /* 0x000e28000c1e1100 */
[----:B------:R-:W0:Y:S04]  /*0310*/  LDG.E.U8 R10, desc[UR4][R6.64+0x2] ;  /* 0x00000204060a7981 */ /* 0x000e28000c1e1100 */
[----:B------:R-:W2:Y:S04]  /*0320*/  LDG.E.U8 R11, desc[UR4][R6.64+0x1] ;  /* 0x00000104060b7981 */ /* 0x000ea8000c1e1100 */
[----:B------:R-:W2:Y:S04]  /*0330*/  LDG.E.U8 R8, desc[UR4][R6.64+0x4] ;  /* 0x0000040406087981 */ /* 0x000ea8000c1e1100 */
[----:B------:R-:W2:Y:S04]  /*0340*/  LDG.E.U8 R13, desc[UR4][R4.64+0x3] ;  /* 0x00000304040d7981 */ /* 0x000ea8000c1e1100 */
[----:B------:R-:W2:Y:S01]  /*0350*/  LDG.E.U8 R9, desc[UR4][R4.64] ;  /* 0x0000000404097981 */ /* 0x000ea2000c1e1100 */
[----:B---3--:R-:W-:-:S03]  /*0360*/  PRMT R23, R22, 0x3340, R23 ;  /* 0x0000334016177816 */ /* 0x008fc60000000017 */
[----:B------:R-:W3:Y:S01]  /*0370*/  LDG.E.U8 R22, desc[UR4][R6.64] ;  /* 0x0000000406167981 */ /* 0x000ee2000c1e1100 */
[----:B----4-:R-:W-:-:S03]  /*0380*/  PRMT R16, R21, 0x3340, R16 ;  /* 0x0000334015107816 */ /* 0x010fc60000000010 */
[----:B------:R-:W4:Y:S01]  /*0390*/  LDG.E.U8 R21, desc[UR4][R4.64+0x4] ;  /* 0x0000040404157981 */ /* 0x000f22000c1e1100 */
[----:B------:R-:W-:-:S03]  /*03a0*/  PRMT R23, R16, 0x5410, R23 ;  /* 0x0000541010177816 */ /* 0x000fc60000000017 */
[----:B------:R-:W4:Y:S01]  /*03b0*/  LDG.E.U8 R16, desc[UR4][R4.64+0x1] ;  /* 0x0000010404107981 */ /* 0x000f22000c1e1100 */
[----:B-----5:R-:W-:Y:S01]  /*03c0*/  IMAD.SHL.U32 R15, R15, 0x2, RZ ;  /* 0x000000020f0f7824 */ /* 0x020fe200078e00ff */
[----:B------:R-:W-:-:S03]  /*03d0*/  UMOV UR9, 0x90c0905 ;  /* 0x090c090500097882 */ /* 0x000fc60000000000 */
[----:B--2---:R-:W-:Y:S02]  /*03e0*/  IMAD R15, R14, 0x5, R15 ;  /* 0x000000050e0f7824 */ /* 0x004fe400078e020f */
[----:B------:R-:W-:Y:S02]  /*03f0*/  IDP.4A.U8.U8 R23, R23, UR9, RZ ;  /* 0x0000000917177c26 */ /* 0x000fe400080000ff */
[----:B------:R-:W-:-:S04]  /*0400*/  IMAD R24, R24, 0x4, R15 ;  /* 0x0000000418187824 */ /* 0x000fc800078e020f */
[----:B------:R-:W-:-:S05]  /*0410*/  IMAD.IADD R23, R23, 0x1, R24 ;  /* 0x0000000117177824 */ /* 0x000fca00078e0218 */
[----:B------:R-:W-:-:S05]  /*0420*/  LEA R23, R12, R23, 0x2 ;  /* 0x000000170c177211 */ /* 0x000fca00078e10ff */
[----:B------:R-:W-:Y:S01]  /*0430*/  IMAD R28, R28, 0x2, R23 ;  /* 0x000000021c1c7824 */ /* 0x000fe200078e0217 */
[----:B------:R-:W-:-:S03]  /*0440*/  PRMT R18, R19, 0x3340, R18 ;  /* 0x0000334013127816 */ /* 0x000fc60000000012 */
[----:B------:R-:W-:Y:S01]  /*0450*/  IMAD R28, R27, 0x4, R28 ;  /* 0x000000041b1c7824 */ /* 0x000fe200078e021c */
[----:B------:R-:W-:Y:S01]  /*0460*/  PRMT R17, R20, 0x3340, R17 ;  /* 0x0000334014117816 */ /* 0x000fe20000000011 */
[----:B------:R-:W-:-:S03]  /*0470*/  UMOV UR8, 0xc0f0c05 ;  /* 0x0c0f0c0500087882 */ /* 0x000fc60000000000 */
[----:B------:R-:W-:Y:S02]  /*0480*/  PRMT R17, R17, 0x5410, R18 ;  /* 0x0000541011117816 */ /* 0x000fe40000000012 */
[----:B0-----:R-:W-:Y:S02]  /*0490*/  PRMT R10, R10, 0x3340, R29 ;  /* 0x000033400a0a7816 */ /* 0x001fe4000000001d */
[----:B------:R-:W-:-:S04]  /*04a0*/  PRMT R11, R26, 0x3340, R11 ;  /* 0x000033401a0b7816 */ /* 0x000fc8000000000b */
[----:B------:R-:W-:Y:S01]  /*04b0*/  PRMT R10, R11, 0x5410, R10 ;  /* 0x000054100b0a7816 */ /* 0x000fe2000000000a */
[----:B------:R-:W-:Y:S02]  /*04c0*/  IDP.4A.U8.U8 R17, R17, UR8, RZ ;  /* 0x0000000811117c26 */ /* 0x000fe400080000ff */
[----:B------:R-:W-:Y:S02]  /*04d0*/  IMAD R25, R25, 0x4, R28 ;  /* 0x0000000419197824 */ /* 0x000fe400078e021c */
[----:B------:R-:W-:-:S05]  /*04e0*/  IDP.4A.U8.U8 R10, R10, UR9, RZ ;  /* 0x000000090a0a7c26 */ /* 0x000fca00080000ff */
[----:B------:R-:W-:-:S04]  /*04f0*/  IADD3 R17, PT, PT, R17, R25, R10 ;  /* 0x0000001911117210 */ /* 0x000fc80007ffe00a */
[----:B------:R-:W-:Y:S01]  /*0500*/  LEA R17, R8, R17, 0x2 ;  /* 0x0000001108117211 */ /* 0x000fe200078e10ff */
[----:B------:R-:W-:-:S05]  /*0510*/  IMAD R3, R2, 0x2, R3 ;  /* 0x0000000202037824 */ /* 0x000fca00078e0203 */
[----:B------:R-:W-:Y:S02]  /*0520*/  IADD3 R2, P0, P1, R3, UR6, R0 ;  /* 0x0000000603027c10 */ /* 0x000fe4000f91e000 */
[----:B------:R-:W-:-:S04]  /*0530*/  SHF.R.S32.HI R3, RZ, 0x1f, R3 ;  /* 0x0000001fff037819 */ /* 0x000fc80000011403 */
[----:B------:R-:W-:Y:S01]  /*0540*/  IADD3.X R3, PT, PT, R3, UR7, RZ, P0, P1 ;  /* 0x0000000703037c10 */ /* 0x000fe200087e24ff */
[----:B---3--:R-:W-:-:S04]  /*0550*/  IMAD R22, R22, 0x4, R17 ;  /* 0x0000000416167824 */ /* 0x008fc800078e0211 */
[----:B----4-:R-:W-:Y:S02]  /*0560*/  IMAD R22, R21, 0x2, R22 ;  /* 0x0000000215167824 */ /* 0x010fe400078e0216 */
[----:B------:R-:W-:-:S03]  /*0570*/  IMAD R16, R16, 0x2, R9 ;  /* 0x0000000210107824 */ /* 0x000fc600078e0209 */
[----:B------:R-:W-:-:S05]  /*0580*/  LEA R13, R13, R22, 0x2 ;  /* 0x000000160d0d7211 */ /* 0x000fca00078e10ff */
[----:B------:R-:W-:-:S05]  /*0590*/  IMAD.U32 R13, R16, 0x2, R13 ;  /* 0x00000002100d7824 */ /* 0x000fca00078e000d */
[----:B------:R-:W-:-:S05]  /*05a0*/  LOP3.LUT R13, R13, 0xffff, RZ, 0xc0, !PT ;  /* 0x0000ffff0d0d7812 */ /* 0x000fca00078ec0ff */
[----:B------:R-:W-:-:S05]  /*05b0*/  IMAD R5, R13, 0xce17, RZ ;  /* 0x0000ce170d057824 */ /* 0x000fca00078e02ff */
[----:B------:R-:W-:-:S05]  /*05c0*/  SHF.R.U32.HI R5, RZ, 0x17, R5 ;  /* 0x00000017ff057819 */ /* 0x000fca0000011605 */
[----:B------:R-:W-:Y:S01]  /*05d0*/  STG.E.U8 desc[UR4][R2.64+0x2], R5 ;  /* 0x0000020502007986 */ /* 0x000fe2000c101104 */
[----:B------:R-:W-:Y:S05]  /*05e0*/  EXIT ;  /* 0x000000000000794d */ /* 0x000fea0003800000 */
.L_x_6:
        /* <DEDUP_REMOVED lines=9> */
.L_x_9:


//--------------------- .nv.shared.reserved.0     --------------------------
	.section	.nv.shared.reserved.0,"aw",@nobits
	.weak		__nv_reservedSMEM_offset_0_alias
	.size		__nv_reservedSMEM_offset_0_alias, 0, 64
	.other		__nv_reservedSMEM_offset_0_alias,@"STO_CUDA_RESERVED_SHARED STV_DEFAULT"
__nv_reservedSMEM_offset_0_alias:
	.zero		0
	.zero		64


//--------------------- .nv.constant0._Z8gradientPhS_ii --------------------------
	.section	.nv.constant0._Z8gradientPhS_ii,"a",@progbits
	.sectionflags	@""
	.align	4
.nv.constant0._Z8gradientPhS_ii:
	.zero		920


//--------------------- .nv.constant0._Z12gauss_filterPhS_ii --------------------------
	.section	.nv.constant0._Z12gauss_filterPhS_ii,"a",@progbits
	.sectionflags	@""
	.align	4
.nv.constant0._Z12gauss_filterPhS_ii:
	.zero		920


//--------------------- SYMBOLS --------------------------

	.type		.nv.reservedSmem.offset0,@object
	.size		.nv.reservedSmem.offset0,0x4
